	.headerflags	@"EF_CUDA_TEXMODE_UNIFIED EF_CUDA_64BIT_ADDRESS EF_CUDA_ACCELERATORS EF_CUDA_SM90 EF_CUDA_VIRTUAL_SM(EF_CUDA_SM90)"
	.elftype	@"ET_EXEC"


//--------------------- .nv.info                  --------------------------
	.section	.nv.info,"",@"SHT_CUDA_INFO"
	.align	4


	//----- nvinfo : EIATTR_REGCOUNT
	.align		4
        /*0000*/ 	.byte	0x04, 0x2f
        /*0002*/ 	.short	(.L_3 - .L_2)
	.align		4
.L_2:
        /*0004*/ 	.word	index@(triton_poi_fused__native_batch_norm_legit_no_training_add_29)
        /*0008*/ 	.word	0x00000012


	//----- nvinfo : EIATTR_MIN_STACK_SIZE
	.align		4
.L_3:
        /*000c*/ 	.byte	0x04, 0x12
        /*000e*/ 	.short	(.L_5 - .L_4)
	.align		4
.L_4:
        /*0010*/ 	.word	index@(triton_poi_fused__native_batch_norm_legit_no_training_add_29)
        /*0014*/ 	.word	0x00000000


	//----- nvinfo : EIATTR_FRAME_SIZE
	.align		4
.L_5:
        /*0018*/ 	.byte	0x04, 0x11
        /*001a*/ 	.short	(.L_7 - .L_6)
	.align		4
.L_6:
        /*001c*/ 	.word	index@(triton_poi_fused__native_batch_norm_legit_no_training_add_29)
        /*0020*/ 	.word	0x00000000


	//----- nvinfo : EIATTR_MIN_STACK_SIZE
	.align		4
.L_7:
        /*0024*/ 	.byte	0x04, 0x12
        /*0026*/ 	.short	(.L_9 - .L_8)
	.align		4
.L_8:
        /*0028*/ 	.word	index@(triton_poi_fused__native_batch_norm_legit_no_training_add_29)
        /*002c*/ 	.word	0x00000000
.L_9:


//--------------------- .nv.info.triton_poi_fused__native_batch_norm_legit_no_training_add_29 --------------------------
	.section	.nv.info.triton_poi_fused__native_batch_norm_legit_no_training_add_29,"",@"SHT_CUDA_INFO"
	.sectionflags	@""
	.align	4


	//----- nvinfo : EIATTR_CUDA_API_VERSION
	.align		4
        /*0000*/ 	.byte	0x04, 0x37
        /*0002*/ 	.short	(.L_11 - .L_10)
.L_10:
        /*0004*/ 	.word	0x0000007c


	//----- nvinfo : EIATTR_KPARAM_INFO
	.align		4
.L_11:
        /*0008*/ 	.byte	0x04, 0x17
        /*000a*/ 	.short	(.L_13 - .L_12)
.L_12:
        /*000c*/ 	.word	0x00000000
        /*0010*/ 	.short	0x0006
        /*0012*/ 	.short	0x0030
        /*0014*/ 	.byte	0x00, 0xf0, 0x11, 0x00


	//----- nvinfo : EIATTR_KPARAM_INFO
	.align		4
.L_13:
        /*0018*/ 	.byte	0x04, 0x17
        /*001a*/ 	.short	(.L_15 - .L_14)
.L_14:
        /*001c*/ 	.word	0x00000000
        /*0020*/ 	.short	0x0005
        /*0022*/ 	.short	0x0028
        /*0024*/ 	.byte	0x00, 0xf4, 0x21, 0x00


	//----- nvinfo : EIATTR_KPARAM_INFO
	.align		4
.L_15:
        /*0028*/ 	.byte	0x04, 0x17
        /*002a*/ 	.short	(.L_17 - .L_16)
.L_16:
        /*002c*/ 	.word	0x00000000
        /*0030*/ 	.short	0x0004
        /*0032*/ 	.short	0x0020
        /*0034*/ 	.byte	0x00, 0xf4, 0x21, 0x00


	//----- nvinfo : EIATTR_KPARAM_INFO
	.align		4
.L_17:
        /*0038*/ 	.byte	0x04, 0x17
        /*003a*/ 	.short	(.L_19 - .L_18)
.L_18:
        /*003c*/ 	.word	0x00000000
        /*0040*/ 	.short	0x0003
        /*0042*/ 	.short	0x0018
        /*0044*/ 	.byte	0x00, 0xf4, 0x21, 0x00


	//----- nvinfo : EIATTR_KPARAM_INFO
	.align		4
.L_19:
        /*0048*/ 	.byte	0x04, 0x17
        /*004a*/ 	.short	(.L_21 - .L_20)
.L_20:
        /*004c*/ 	.word	0x00000000
        /*0050*/ 	.short	0x0002
        /*0052*/ 	.short	0x0010
        /*0054*/ 	.byte	0x00, 0xf4, 0x21, 0x00


	//----- nvinfo : EIATTR_KPARAM_INFO
	.align		4
.L_21:
        /*0058*/ 	.byte	0x04, 0x17
        /*005a*/ 	.short	(.L_23 - .L_22)
.L_22:
        /*005c*/ 	.word	0x00000000
        /*0060*/ 	.short	0x0001
        /*0062*/ 	.short	0x0008
        /*0064*/ 	.byte	0x00, 0xf4, 0x21, 0x00


	//----- nvinfo : EIATTR_KPARAM_INFO
	.align		4
.L_23:
        /*0068*/ 	.byte	0x04, 0x17
        /*006a*/ 	.short	(.L_25 - .L_24)
.L_24:
        /*006c*/ 	.word	0x00000000
        /*0070*/ 	.short	0x0000
        /*0072*/ 	.short	0x0000
        /*0074*/ 	.byte	0x00, 0xf4, 0x21, 0x00


	//----- nvinfo : EIATTR_SPARSE_MMA_MASK
	.align		4
.L_25:
        /*0078*/ 	.byte	0x03, 0x50
        /*007a*/ 	.short	0x0000


	//----- nvinfo : EIATTR_MAXREG_COUNT
	.align		4
        /*007c*/ 	.byte	0x03, 0x1b
        /*007e*/ 	.short	0x00ff


	//----- nvinfo : EIATTR_EXIT_INSTR_OFFSETS
	.align		4
        /*0080*/ 	.byte	0x04, 0x1c
        /*0082*/ 	.short	(.L_27 - .L_26)


	//   ....[0]....
.L_26:
        /*0084*/ 	.word	0x000002c0


	//----- nvinfo : EIATTR_REQNTID
	.align		4
.L_27:
        /*0088*/ 	.byte	0x04, 0x10
        /*008a*/ 	.short	(.L_29 - .L_28)
.L_28:
        /*008c*/ 	.word	0x00000080
        /*0090*/ 	.word	0x00000001
        /*0094*/ 	.word	0x00000001


	//----- nvinfo : EIATTR_CBANK_PARAM_SIZE
	.align		4
.L_29:
        /*0098*/ 	.byte	0x03, 0x19
        /*009a*/ 	.short	0x0034


	//----- nvinfo : EIATTR_PARAM_CBANK
	.align		4
        /*009c*/ 	.byte	0x04, 0x0a
        /*009e*/ 	.short	(.L_31 - .L_30)
	.align		4
.L_30:
        /*00a0*/ 	.word	index@(.nv.constant0.triton_poi_fused__native_batch_norm_legit_no_training_add_29)
        /*00a4*/ 	.short	0x0210
        /*00a6*/ 	.short	0x0034


	//----- nvinfo : EIATTR_SW_WAR
	.align		4
.L_31:
        /*00a8*/ 	.byte	0x04, 0x36
        /*00aa*/ 	.short	(.L_33 - .L_32)
.L_32:
        /*00ac*/ 	.word	0x00000008
.L_33:


//--------------------- .nv.callgraph             --------------------------
	.section	.nv.callgraph,"",@"SHT_CUDA_CALLGRAPH"
	.align	4
	.sectionentsize	8
	.align		4
        /*0000*/ 	.word	0x00000000
	.align		4
        /*0004*/ 	.word	0xffffffff
	.align		4
        /*0008*/ 	.word	0x00000000
	.align		4
        /*000c*/ 	.word	0xfffffffe
	.align		4
        /*0010*/ 	.word	0x00000000
	.align		4
        /*0014*/ 	.word	0xfffffffd
	.align		4
        /*0018*/ 	.word	0x00000000
	.align		4
        /*001c*/ 	.word	0xfffffffc


//--------------------- .nv.constant4             --------------------------
	.section	.nv.constant4,"a",@progbits
	.align	8
	.align		8
.nv.constant4:
        /*0000*/ 	.dword	_$_str
	.align		8
        /*0008*/ 	.dword	_$_str_$_2


//--------------------- .text.triton_poi_fused__native_batch_norm_legit_no_training_add_29 --------------------------
	.section	.text.triton_poi_fused__native_batch_norm_legit_no_training_add_29,"ax",@progbits
	.align	128
        .global         triton_poi_fused__native_batch_norm_legit_no_training_add_29
        .type           triton_poi_fused__native_batch_norm_legit_no_training_add_29,@function
        .size           triton_poi_fused__native_batch_norm_legit_no_training_add_29,(.L_x_1 - triton_poi_fused__native_batch_norm_legit_no_training_add_29)
        .other          triton_poi_fused__native_batch_norm_legit_no_training_add_29,@"STO_CUDA_ENTRY STV_DEFAULT"
triton_poi_fused__native_batch_norm_legit_no_training_add_29:
.text.triton_poi_fused__native_batch_norm_legit_no_training_add_29:
[----:B------:R-:W-:Y:S01]  /*0000*/  LDC R1, c[0x0][0x28] ;  /* 0x00000a00ff017b82 */ /* 0x000fe20000000800 */
[----:B------:R-:W1:Y:S07]  /*0010*/  S2R R0, SR_TID.X ;  /* 0x0000000000007919 */ /* 0x000e6e0000002100 */
[----:B------:R-:W2:Y:S01]  /*0020*/  LDC.64 R8, c[0x0][0x228] ;  /* 0x00008a00ff087b82 */ /* 0x000ea20000000a00 */
[----:B------:R-:W-:Y:S01]  /*0030*/  ULDC.64 UR4, c[0x0][0x208] ;  /* 0x0000820000047ab9 */ /* 0x000fe20000000a00 */
[----:B------:R-:W3:Y:S06]  /*0040*/  S2R R3, SR_CTAID.X ;  /* 0x0000000000037919 */ /* 0x000eec0000002500 */
[----:B------:R-:W4:Y:S08]  /*0050*/  LDC.64 R4, c[0x0][0x218] ;  /* 0x00008600ff047b82 */ /* 0x000f300000000a00 */
[----:B------:R-:W5:Y:S08]  /*0060*/  LDC.64 R6, c[0x0][0x220] ;  /* 0x00008800ff067b82 */ /* 0x000f700000000a00 */
[----:B------:R-:W5:Y:S01]  /*0070*/  LDC.64 R10, c[0x0][0x230] ;  /* 0x00008c00ff0a7b82 */ /* 0x000f620000000a00 */
[----:B-1----:R-:W-:-:S07]  /*0080*/  LOP3.LUT R0, R0, 0x7f, RZ, 0xc0, !PT ;  /* 0x0000007f00007812 */ /* 0x002fce00078ec0ff */
[----:B------:R-:W1:Y:S01]  /*0090*/  LDC.64 R12, c[0x0][0x238] ;  /* 0x00008e00ff0c7b82 */ /* 0x000e620000000a00 */
[----:B---3--:R-:W-:-:S05]  /*00a0*/  LEA R0, R3, R0, 0x7 ;  /* 0x0000000003007211 */ /* 0x008fca00078e38ff */
[----:B------:R-:W-:-:S05]  /*00b0*/  IMAD.HI R2, R0, 0x2aaaaaab, RZ ;  /* 0x2aaaaaab00027827 */ /* 0x000fca00078e02ff */
[----:B------:R-:W-:-:S04]  /*00c0*/  SHF.R.U32.HI R3, RZ, 0x1f, R2 ;  /* 0x0000001fff037819 */ /* 0x000fc80000011602 */
[----:B------:R-:W-:-:S05]  /*00d0*/  LEA.HI R3, R2, R3, RZ, 0x1c ;  /* 0x0000000302037211 */ /* 0x000fca00078fe0ff */
[----:B------:R-:W-:Y:S02]  /*00e0*/  IMAD R15, R3, -0x60, R0 ;  /* 0xffffffa0030f7824 */ /* 0x000fe400078e0200 */
[----:B------:R-:W3:Y:S02]  /*00f0*/  LDC.64 R2, c[0x0][0x210] ;  /* 0x00008400ff027b82 */ /* 0x000ee40000000a00 */
[----:B--2---:R-:W-:-:S05]  /*0100*/  IMAD.WIDE R8, R15, 0x4, R8 ;  /* 0x000000040f087825 */ /* 0x004fca00078e0208 */
[----:B------:R1:W2:Y:S01]  /*0110*/  LDG.E.EL R14, desc[UR4][R8.64] ;  /* 0x00000004080e7981 */ /* 0x0002a2000c2e1900 */
[----:B----4-:R-:W-:-:S04]  /*0120*/  IMAD.WIDE R4, R0, 0x4, R4 ;  /* 0x0000000400047825 */ /* 0x010fc800078e0204 */
[C---:B-----5:R-:W-:Y:S02]  /*0130*/  IMAD.WIDE R6, R15.reuse, 0x4, R6 ;  /* 0x000000040f067825 */ /* 0x060fe400078e0206 */
[----:B------:R4:W5:Y:S02]  /*0140*/  LDG.E R4, desc[UR4][R4.64] ;  /* 0x0000000404047981 */ /* 0x000964000c1e1900 */
[C---:B0-----:R-:W-:Y:S02]  /*0150*/  IMAD.WIDE R10, R15.reuse, 0x4, R10 ;  /* 0x000000040f0a7825 */ /* 0x041fe400078e020a */
[----:B------:R-:W5:Y:S02]  /*0160*/  LDG.E.EL R7, desc[UR4][R6.64] ;  /* 0x0000000406077981 */ /* 0x000f64000c2e1900 */
[----:B-1----:R-:W-:Y:S02]  /*0170*/  IMAD.WIDE R8, R15, 0x4, R12 ;  /* 0x000000040f087825 */ /* 0x002fe400078e020c */
[----:B------:R-:W5:Y:S02]  /*0180*/  LDG.E.EL R10, desc[UR4][R10.64] ;  /* 0x000000040a0a7981 */ /* 0x000f64000c2e1900 */
[----:B---3--:R-:W-:-:S02]  /*0190*/  IMAD.WIDE R2, R0, 0x4, R2 ;  /* 0x0000000400027825 */ /* 0x008fc400078e0202 */
[----:B------:R-:W3:Y:S04]  /*01a0*/  LDG.E.EL R9, desc[UR4][R8.64] ;  /* 0x0000000408097981 */ /* 0x000ee8000c2e1900 */
[----:B------:R-:W3:Y:S01]  /*01b0*/  LDG.E R0, desc[UR4][R2.64] ;  /* 0x0000000402007981 */ /* 0x000ee2000c1e1900 */
[----:B----4-:R-:W-:Y:S01]  /*01c0*/  HFMA2.MMA R5, -RZ, RZ, 1.625, 0 ;  /* 0x3e800000ff057435 */ /* 0x010fe200000001ff */
[----:B--2---:R-:W-:-:S04]  /*01d0*/  FADD R14, R14, 9.9999997473787516356e-06 ;  /* 0x3727c5ac0e0e7421 */ /* 0x004fc80000000000 */
[----:B------:R-:W0:Y:S01]  /*01e0*/  MUFU.SQRT R12, R14 ;  /* 0x0000000e000c7308 */ /* 0x000e220000002000 */
[----:B-----5:R-:W-:Y:S01]  /*01f0*/  FADD R4, R4, -R7 ;  /* 0x8000000704047221 */ /* 0x020fe20000000000 */
[C---:B0-----:R-:W-:Y:S02]  /*0200*/  FSETP.GT.AND P0, PT, R12.reuse, 8.50705917302346158658e+37, PT ;  /* 0x7e8000000c00780b */ /* 0x041fe40003f04000 */
[----:B------:R-:W-:Y:S02]  /*0210*/  FSETP.GEU.AND P1, PT, R12, 1.175494350822287508e-38, PT ;  /* 0x008000000c00780b */ /* 0x000fe40003f2e000 */
[----:B------:R-:W-:-:S09]  /*0220*/  FSEL R5, R5, 1, P0 ;  /* 0x3f80000005057808 */ /* 0x000fd20000000000 */
[----:B------:R-:W-:Y:S02]  /*0230*/  @P0 FMUL R12, R12, 0.25 ;  /* 0x3e8000000c0c0820 */ /* 0x000fe40000400000 */
[----:B------:R-:W-:Y:S02]  /*0240*/  @!P1 FMUL R5, R5, 16777216 ;  /* 0x4b80000005059820 */ /* 0x000fe40000400000 */
[----:B------:R-:W-:-:S06]  /*0250*/  @!P1 FMUL R12, R12, 16777216 ;  /* 0x4b8000000c0c9820 */ /* 0x000fcc0000400000 */
[----:B------:R-:W0:Y:S02]  /*0260*/  MUFU.RCP R12, R12 ;  /* 0x0000000c000c7308 */ /* 0x000e240000001000 */
[----:B0-----:R-:W-:-:S04]  /*0270*/  FMUL R5, R12, R5 ;  /* 0x000000050c057220 */ /* 0x001fc80000400000 */
[----:B------:R-:W-:-:S04]  /*0280*/  FMUL R4, R4, R5 ;  /* 0x0000000504047220 */ /* 0x000fc80000400000 */
[----:B---3--:R-:W-:-:S04]  /*0290*/  FFMA R9, R10, R4, R9 ;  /* 0x000000040a097223 */ /* 0x008fc80000000009 */
[----:B------:R-:W-:-:S05]  /*02a0*/  FADD R9, R0, R9 ;  /* 0x0000000900097221 */ /* 0x000fca0000000000 */
[----:B------:R-:W-:Y:S01]  /*02b0*/  STG.E desc[UR4][R2.64], R9 ;  /* 0x0000000902007986 */ /* 0x000fe2000c101904 */
[----:B------:R-:W-:Y:S05]  /*02c0*/  EXIT ;  /* 0x000000000000794d */ /* 0x000fea0003800000 */
.L_x_0:
[----:B------:R-:W-:-:S00]  /*02d0*/  BRA `(.L_x_0) ;  /* 0xfffffffc00fc7947 */ /* 0x000fc0000383ffff */
[----:B------:R-:W-:-:S00]  /*02e0*/  NOP ;  /* 0x0000000000007918 */ /* 0x000fc00000000000 */
        /* <DEDUP_REMOVED lines=9> */
.L_x_1:


//--------------------- .nv.global.init           --------------------------
	.section	.nv.global.init,"aw",@progbits
.nv.global.init:
	.type		_$_str,@object
	.size		_$_str,(_$_str_$_2 - _$_str)
_$_str:
        /*0000*/ 	.byte	0x5f, 0x5f, 0x43, 0x55, 0x44, 0x41, 0x5f, 0x46, 0x54, 0x5a, 0x00
	.type		_$_str_$_2,@object
	.size		_$_str_$_2,(.L_1 - _$_str_$_2)
_$_str_$_2:
        /*000b*/ 	.byte	0x5f, 0x5f, 0x43, 0x55, 0x44, 0x41, 0x5f, 0x50, 0x52, 0x45, 0x43, 0x5f, 0x53, 0x51, 0x52, 0x54
        /*001b*/ 	.byte	0x00
.L_1:


//--------------------- .nv.constant0.triton_poi_fused__native_batch_norm_legit_no_training_add_29 --------------------------
	.section	.nv.constant0.triton_poi_fused__native_batch_norm_legit_no_training_add_29,"a",@progbits
	.sectionflags	@""
	.align	4
.nv.constant0.triton_poi_fused__native_batch_norm_legit_no_training_add_29:
	.zero		580
